//
// Generated by NVIDIA NVVM Compiler
//
// Compiler Build ID: CL-36424714
// Cuda compilation tools, release 13.0, V13.0.88
// Based on NVVM 20.0.0
//

.version 9.0
.target sm_100
.address_size 64

	// .globl	compute_mandelbrot
.global .align 4 .f32 offset_x = 0fBF000000;
.global .align 4 .f32 offset_y;
.global .align 4 .f32 zoom = 0f3F800000;

.visible .entry compute_mandelbrot(
	.param .u64 .ptr .align 1 compute_mandelbrot_param_0,
	.param .f32 compute_mandelbrot_param_1,
	.param .f32 compute_mandelbrot_param_2,
	.param .f32 compute_mandelbrot_param_3
)
{
	.reg .pred 	%p<14>;
	.reg .b16 	%rs<5>;
	.reg .b32 	%r<19>;
	.reg .b32 	%f<92>;
	.reg .b64 	%rd<5>;

	ld.param.u64 	%rd1, [compute_mandelbrot_param_0];
	ld.param.f32 	%f24, [compute_mandelbrot_param_1];
	ld.param.f32 	%f25, [compute_mandelbrot_param_2];
	ld.param.f32 	%f26, [compute_mandelbrot_param_3];
	mov.u32 	%r3, %ctaid.x;
	mov.u32 	%r4, %ntid.x;
	mov.u32 	%r5, %tid.x;
	mad.lo.s32 	%r1, %r3, %r4, %r5;
	mov.u32 	%r6, %ctaid.y;
	mov.u32 	%r7, %ntid.y;
	mov.u32 	%r8, %tid.y;
	mad.lo.s32 	%r9, %r6, %r7, %r8;
	setp.gt.s32 	%p1, %r1, 2559;
	setp.gt.u32 	%p2, %r9, 1439;
	or.pred  	%p3, %p1, %p2;
	@%p3 bra 	$L__BB0_11;
	st.global.f32 	[offset_x], %f24;
	st.global.f32 	[offset_y], %f25;
	st.global.f32 	[zoom], %f26;
	cvt.rn.f32.s32 	%f28, %r1;
	add.f32 	%f29, %f28, 0fC4A00000;
	div.rn.f32 	%f30, %f29, 0f44A00000;
	mov.f32 	%f31, 0f40600000;
	div.rn.f32 	%f32, %f31, %f26;
	fma.rn.f32 	%f1, %f30, %f32, %f24;
	cvt.rn.f32.u32 	%f33, %r9;
	add.f32 	%f34, %f33, 0fC4340000;
	div.rn.f32 	%f35, %f34, 0f44340000;
	mov.f32 	%f36, 0f40000000;
	div.rn.f32 	%f37, %f36, %f26;
	fma.rn.f32 	%f2, %f35, %f37, %f25;
	mov.b16 	%rs4, 0;
	mov.f32 	%f85, 0f00000000;
	mov.f32 	%f86, %f85;
	mov.f32 	%f87, %f85;
	mov.f32 	%f88, %f85;
$L__BB0_2:
	sub.f32 	%f38, %f86, %f85;
	add.f32 	%f7, %f1, %f38;
	add.f32 	%f39, %f88, %f88;
	fma.rn.f32 	%f87, %f39, %f87, %f2;
	add.s16 	%rs4, %rs4, 1;
	mul.f32 	%f86, %f7, %f7;
	mul.f32 	%f85, %f87, %f87;
	add.f32 	%f40, %f86, %f85;
	setp.lt.f32 	%p4, %f40, 0f40800000;
	setp.ne.s16 	%p5, %rs4, -1;
	and.pred  	%p6, %p4, %p5;
	mov.f32 	%f88, %f7;
	@%p6 bra 	$L__BB0_2;
	cvt.rn.f32.u16 	%f41, %rs4;
	add.f32 	%f42, %f41, 0f3F800000;
	setp.lt.f32 	%p7, %f42, 0f00800000;
	mul.f32 	%f43, %f42, 0f4B000000;
	selp.f32 	%f44, %f43, %f42, %p7;
	selp.f32 	%f45, 0fC1B80000, 0f00000000, %p7;
	mov.b32 	%r10, %f44;
	add.s32 	%r11, %r10, -1059760811;
	and.b32  	%r12, %r11, -8388608;
	sub.s32 	%r13, %r10, %r12;
	mov.b32 	%f46, %r13;
	cvt.rn.f32.s32 	%f47, %r12;
	fma.rn.f32 	%f48, %f47, 0f34000000, %f45;
	add.f32 	%f49, %f46, 0fBF800000;
	fma.rn.f32 	%f50, %f49, 0fBE055027, 0f3E1039F6;
	fma.rn.f32 	%f51, %f50, %f49, 0fBDF8CDCC;
	fma.rn.f32 	%f52, %f51, %f49, 0f3E0F2955;
	fma.rn.f32 	%f53, %f52, %f49, 0fBE2AD8B9;
	fma.rn.f32 	%f54, %f53, %f49, 0f3E4CED0B;
	fma.rn.f32 	%f55, %f54, %f49, 0fBE7FFF22;
	fma.rn.f32 	%f56, %f55, %f49, 0f3EAAAA78;
	fma.rn.f32 	%f57, %f56, %f49, 0fBF000000;
	mul.f32 	%f58, %f49, %f57;
	fma.rn.f32 	%f59, %f58, %f49, %f49;
	fma.rn.f32 	%f60, %f48, 0f3F317218, %f59;
	setp.gt.u32 	%p8, %r10, 2139095039;
	fma.rn.f32 	%f61, %f44, 0f7F800000, 0f7F800000;
	selp.f32 	%f62, %f61, %f60, %p8;
	setp.eq.f32 	%p9, %f44, 0f00000000;
	div.rn.f32 	%f63, %f62, 0f41317208;
	selp.f32 	%f11, 0fFF800000, %f63, %p9;
	setp.gtu.f32 	%p10, %f11, 0f3EB33333;
	@%p10 bra 	$L__BB0_5;
	setp.gt.f32 	%p11, %f11, 0f3DCCCCCD;
	add.f32 	%f64, %f11, 0fBDCCCCCD;
	mul.f32 	%f65, %f64, 0f40800000;
	selp.f32 	%f66, %f65, 0f00000000, %p11;
	mul.f32 	%f89, %f66, 0f437F0000;
	mul.f32 	%f90, %f66, 0f41A00000;
	mul.f32 	%f91, %f66, 0f43130000;
	bra.uni 	$L__BB0_10;
$L__BB0_5:
	setp.gtu.f32 	%p12, %f11, 0f3F000000;
	mov.f32 	%f89, 0f437F0000;
	@%p12 bra 	$L__BB0_7;
	add.f32 	%f68, %f11, 0fBEB33333;
	div.rn.f32 	%f69, %f68, 0f3E19999A;
	fma.rn.f32 	%f90, %f69, 0f436B0000, 0f41A00000;
	fma.rn.f32 	%f91, %f69, 0f42D80000, 0f43130000;
	bra.uni 	$L__BB0_10;
$L__BB0_7:
	setp.gtu.f32 	%p13, %f11, 0f3F266666;
	@%p13 bra 	$L__BB0_9;
	add.f32 	%f71, %f11, 0fBF000000;
	div.rn.f32 	%f72, %f71, 0f3E199998;
	fma.rn.f32 	%f90, %f72, 0fC2B40000, 0f437F0000;
	mul.f32 	%f73, %f72, 0f437F0000;
	mov.f32 	%f70, 0f437F0000;
	sub.f32 	%f91, %f70, %f73;
	bra.uni 	$L__BB0_10;
$L__BB0_9:
	add.f32 	%f75, %f11, 0fBF266666;
	div.rn.f32 	%f76, %f75, 0f3EB33334;
	mul.f32 	%f77, %f76, 0f437F0000;
	mov.f32 	%f78, 0f437F0000;
	sub.f32 	%f89, %f78, %f77;
	mul.f32 	%f79, %f76, 0f43250000;
	mov.f32 	%f80, 0f43250000;
	sub.f32 	%f90, %f80, %f79;
	mov.f32 	%f91, 0f00000000;
$L__BB0_10:
	mul.f32 	%f81, %f89, 0f43808000;
	cvt.rzi.u32.f32 	%r14, %f81;
	mul.f32 	%f82, %f90, 0f43808000;
	cvt.rzi.u32.f32 	%r15, %f82;
	mul.f32 	%f83, %f91, 0f43808000;
	cvt.rzi.u32.f32 	%r16, %f83;
	mad.lo.s32 	%r17, %r9, 2560, %r1;
	mul.lo.s32 	%r18, %r17, 3;
	cvta.to.global.u64 	%rd2, %rd1;
	mul.wide.s32 	%rd3, %r18, 2;
	add.s64 	%rd4, %rd2, %rd3;
	st.global.u16 	[%rd4], %r14;
	st.global.u16 	[%rd4+2], %r15;
	st.global.u16 	[%rd4+4], %r16;
$L__BB0_11:
	ret;

}


// ===== COMPILED SASS (sm_100) =====

	.target	sm_100

	.elftype	@"ET_EXEC"


//--------------------- .note.nv.tkinfo           --------------------------
	.section	.note.nv.tkinfo,"",@"SHT_NOTE"
	.sectionflags	@"SHF_NOTE_NV_TKINFO"
	.tkinfo
        /*0018*/ 	.word	0x00000002
        /*0030*/ 	.string	""
        /*0030*/ 	.string	"ptxas"
        /*0030*/ 	.string	"Cuda compilation tools, release 13.0, V13.0.88"
        /*0030*/ 	.string	"Build cuda_13.0.r13.0/compiler.36424714_0"
        /*0030*/ 	.string	"-arch sm_100 -m 64 "



//--------------------- .note.nv.cuinfo           --------------------------
	.section	.note.nv.cuinfo,"",@"SHT_NOTE"
	.sectionflags	@"SHF_NOTE_NV_CUINFO"
        /*0018*/ 	.short	0x0002
        /*001a*/ 	.short	0x0064
        /*001c*/ 	.short	0x0082
	.zero		2


//--------------------- .nv.info                  --------------------------
	.section	.nv.info,"",@"SHT_CUDA_INFO"
	.align	4


	//----- nvinfo : EIATTR_REGCOUNT
	.align		4
        /*0000*/ 	.byte	0x04, 0x2f
        /*0002*/ 	.short	(.L_4 - .L_3)
	.align		4
.L_3:
        /*0004*/ 	.word	index@(compute_mandelbrot)
        /*0008*/ 	.word	0x00000012


	//----- nvinfo : EIATTR_FRAME_SIZE
	.align		4
.L_4:
        /*000c*/ 	.byte	0x04, 0x11
        /*000e*/ 	.short	(.L_6 - .L_5)
	.align		4
.L_5:
        /*0010*/ 	.word	index@($__internal_0_$__cuda_sm3x_div_rn_noftz_f32_slowpath)
        /*0014*/ 	.word	0x00000000


	//----- nvinfo : EIATTR_FRAME_SIZE
	.align		4
.L_6:
        /*0018*/ 	.byte	0x04, 0x11
        /*001a*/ 	.short	(.L_8 - .L_7)
	.align		4
.L_7:
        /*001c*/ 	.word	index@(compute_mandelbrot)
        /*0020*/ 	.word	0x00000000


	//----- nvinfo : EIATTR_MIN_STACK_SIZE
	.align		4
.L_8:
        /*0024*/ 	.byte	0x04, 0x12
        /*0026*/ 	.short	(.L_10 - .L_9)
	.align		4
.L_9:
        /*0028*/ 	.word	index@(compute_mandelbrot)
        /*002c*/ 	.word	0x00000000
.L_10:


//--------------------- .nv.compat                --------------------------
	.section	.nv.compat,"",@"SHT_CUDA_COMPAT_INFO"
	.align	4
        /*0000*/ 	.byte	0x02, 0x09, 0x00, 0x00, 0x02, 0x02, 0x01, 0x00, 0x02, 0x05, 0x05, 0x00, 0x03, 0x07, 0x01, 0x01
        /*0010*/ 	.byte	0x02, 0x03, 0x00, 0x00, 0x02, 0x06, 0x01, 0x00, 0x04, 0x0b, 0x08, 0x00, 0x01, 0x00, 0x00, 0x00
        /*0020*/ 	.byte	0x00, 0x00, 0x00, 0x00


//--------------------- .nv.info.compute_mandelbrot --------------------------
	.section	.nv.info.compute_mandelbrot,"",@"SHT_CUDA_INFO"
	.sectionflags	@""
	.align	4


	//----- nvinfo : EIATTR_CUDA_API_VERSION
	.align		4
        /*0000*/ 	.byte	0x04, 0x37
        /*0002*/ 	.short	(.L_12 - .L_11)
.L_11:
        /*0004*/ 	.word	0x00000082


	//----- nvinfo : EIATTR_KPARAM_INFO
	.align		4
.L_12:
        /*0008*/ 	.byte	0x04, 0x17
        /*000a*/ 	.short	(.L_14 - .L_13)
.L_13:
        /*000c*/ 	.word	0x00000000
        /*0010*/ 	.short	0x0003
        /*0012*/ 	.short	0x0010
        /*0014*/ 	.byte	0x00, 0xf0, 0x11, 0x00


	//----- nvinfo : EIATTR_KPARAM_INFO
	.align		4
.L_14:
        /*0018*/ 	.byte	0x04, 0x17
        /*001a*/ 	.short	(.L_16 - .L_15)
.L_15:
        /*001c*/ 	.word	0x00000000
        /*0020*/ 	.short	0x0002
        /*0022*/ 	.short	0x000c
        /*0024*/ 	.byte	0x00, 0xf0, 0x11, 0x00


	//----- nvinfo : EIATTR_KPARAM_INFO
	.align		4
.L_16:
        /*0028*/ 	.byte	0x04, 0x17
        /*002a*/ 	.short	(.L_18 - .L_17)
.L_17:
        /*002c*/ 	.word	0x00000000
        /*0030*/ 	.short	0x0001
        /*0032*/ 	.short	0x0008
        /*0034*/ 	.byte	0x00, 0xf0, 0x11, 0x00


	//----- nvinfo : EIATTR_KPARAM_INFO
	.align		4
.L_18:
        /*0038*/ 	.byte	0x04, 0x17
        /*003a*/ 	.short	(.L_20 - .L_19)
.L_19:
        /*003c*/ 	.word	0x00000000
        /*0040*/ 	.short	0x0000
        /*0042*/ 	.short	0x0000
        /*0044*/ 	.byte	0x00, 0xf5, 0x21, 0x00


	//----- nvinfo : EIATTR_SPARSE_MMA_MASK
	.align		4
.L_20:
        /*0048*/ 	.byte	0x03, 0x50
        /*004a*/ 	.short	0x0000


	//----- nvinfo : EIATTR_MAXREG_COUNT
	.align		4
        /*004c*/ 	.byte	0x03, 0x1b
        /*004e*/ 	.short	0x00ff


	//----- nvinfo : EIATTR_MERCURY_ISA_VERSION
	.align		4
        /*0050*/ 	.byte	0x03, 0x5f
        /*0052*/ 	.short	0x0101


	//----- nvinfo : EIATTR_VRC_CTA_INIT_COUNT
	.align		4
        /*0054*/ 	.byte	0x02, 0x4a
	.zero		1
	.zero		1


	//----- nvinfo : EIATTR_EXIT_INSTR_OFFSETS
	.align		4
        /*0058*/ 	.byte	0x04, 0x1c
        /*005a*/ 	.short	(.L_22 - .L_21)


	//   ....[0]....
.L_21:
        /*005c*/ 	.word	0x000000b0


	//   ....[1]....
        /*0060*/ 	.word	0x00000f10


	//----- nvinfo : EIATTR_CRS_STACK_SIZE
	.align		4
.L_22:
        /*0064*/ 	.byte	0x04, 0x1e
        /*0066*/ 	.short	(.L_24 - .L_23)
.L_23:
        /*0068*/ 	.word	0x00000000


	//----- nvinfo : EIATTR_CBANK_PARAM_SIZE
	.align		4
.L_24:
        /*006c*/ 	.byte	0x03, 0x19
        /*006e*/ 	.short	0x0014


	//----- nvinfo : EIATTR_PARAM_CBANK
	.align		4
        /*0070*/ 	.byte	0x04, 0x0a
        /*0072*/ 	.short	(.L_26 - .L_25)
	.align		4
.L_25:
        /*0074*/ 	.word	index@(.nv.constant0.compute_mandelbrot)
        /*0078*/ 	.short	0x0380
        /*007a*/ 	.short	0x0014


	//----- nvinfo : EIATTR_SW_WAR
	.align		4
.L_26:
        /*007c*/ 	.byte	0x04, 0x36
        /*007e*/ 	.short	(.L_28 - .L_27)
.L_27:
        /*0080*/ 	.word	0x00000008
.L_28:


//--------------------- .nv.callgraph             --------------------------
	.section	.nv.callgraph,"",@"SHT_CUDA_CALLGRAPH"
	.align	4
	.sectionentsize	8
	.align		4
        /*0000*/ 	.word	0x00000000
	.align		4
        /*0004*/ 	.word	0xffffffff
	.align		4
        /*0008*/ 	.word	0x00000000
	.align		4
        /*000c*/ 	.word	0xfffffffe
	.align		4
        /*0010*/ 	.word	0x00000000
	.align		4
        /*0014*/ 	.word	0xfffffffd
	.align		4
        /*0018*/ 	.word	0x00000000
	.align		4
        /*001c*/ 	.word	0xfffffffc


//--------------------- .nv.constant4             --------------------------
	.section	.nv.constant4,"a",@progbits
	.align	8
	.align		8
.nv.constant4:
        /*0000*/ 	.dword	offset_x
	.align		8
        /*0008*/ 	.dword	offset_y
	.align		8
        /*0010*/ 	.dword	zoom


//--------------------- .text.compute_mandelbrot  --------------------------
	.section	.text.compute_mandelbrot,"ax",@progbits
	.align	128
        .global         compute_mandelbrot
        .type           compute_mandelbrot,@function
        .size           compute_mandelbrot,(.L_x_32 - compute_mandelbrot)
        .other          compute_mandelbrot,@"STO_CUDA_ENTRY STV_DEFAULT"
compute_mandelbrot:
.text.compute_mandelbrot:
[----:B------:R-:W-:Y:S01]  /*0000*/  LDC R1, c[0x0][0x37c] ;  /* 0x0000df00ff017b82 */ /* 0x000fe20000000800 */
[----:B------:R-:W0:Y:S07]  /*0010*/  S2R R3, SR_TID.Y ;  /* 0x0000000000037919 */ /* 0x000e2e0000002200 */
[----:B------:R-:W1:Y:S01]  /*0020*/  LDC R5, c[0x0][0x360] ;  /* 0x0000d800ff057b82 */ /* 0x000e620000000800 */
[----:B------:R-:W1:Y:S07]  /*0030*/  S2R R0, SR_TID.X ;  /* 0x0000000000007919 */ /* 0x000e6e0000002100 */
[----:B------:R-:W0:Y:S08]  /*0040*/  S2UR UR5, SR_CTAID.Y ;  /* 0x00000000000579c3 */ /* 0x000e300000002600 */
[----:B------:R-:W0:Y:S08]  /*0050*/  LDC R2, c[0x0][0x364] ;  /* 0x0000d900ff027b82 */ /* 0x000e300000000800 */
[----:B------:R-:W1:Y:S01]  /*0060*/  S2UR UR4, SR_CTAID.X ;  /* 0x00000000000479c3 */ /* 0x000e620000002500 */
[----:B0-----:R-:W-:-:S05]  /*0070*/  IMAD R2, R2, UR5, R3 ;  /* 0x0000000502027c24 */ /* 0x001fca000f8e0203 */
[----:B------:R-:W-:Y:S01]  /*0080*/  ISETP.GT.U32.AND P0, PT, R2, 0x59f, PT ;  /* 0x0000059f0200780c */ /* 0x000fe20003f04070 */
[----:B-1----:R-:W-:-:S05]  /*0090*/  IMAD R5, R5, UR4, R0 ;  /* 0x0000000405057c24 */ /* 0x002fca000f8e0200 */
[----:B------:R-:W-:-:S13]  /*00a0*/  ISETP.GT.OR P0, PT, R5, 0x9ff, P0 ;  /* 0x000009ff0500780c */ /* 0x000fda0000704670 */
[----:B------:R-:W-:Y:S05]  /*00b0*/  @P0 EXIT ;  /* 0x000000000000094d */ /* 0x000fea0003800000 */
[----:B------:R-:W0:Y:S01]  /*00c0*/  LDC.64 R6, c[0x4][RZ] ;  /* 0x01000000ff067b82 */ /* 0x000e220000000a00 */
[----:B------:R-:W0:Y:S01]  /*00d0*/  LDCU.64 UR4, c[0x0][0x358] ;  /* 0x00006b00ff0477ac */ /* 0x000e220008000a00 */
[----:B------:R-:W-:Y:S01]  /*00e0*/  HFMA2 R4, -RZ, RZ, 0.787109375, -19.203125 ;  /* 0x3a4ccccdff047431 */ /* 0x000fe200000001ff */
[----:B------:R-:W-:Y:S01]  /*00f0*/  I2FP.F32.S32 R0, R5 ;  /* 0x0000000500007245 */ /* 0x000fe20000201400 */
[----:B------:R-:W-:Y:S01]  /*0100*/  BSSY.RECONVERGENT B0, `(.L_x_0) ;  /* 0x0000015000007945 */ /* 0x000fe20003800200 */
[----:B------:R-:W-:-:S03]  /*0110*/  MOV R3, 0x44a00000 ;  /* 0x44a0000000037802 */ /* 0x000fc60000000f00 */
[----:B------:R-:W0:Y:S01]  /*0120*/  LDC.64 R14, c[0x0][0x388] ;  /* 0x0000e200ff0e7b82 */ /* 0x000e220000000a00 */
[----:B------:R-:W-:Y:S01]  /*0130*/  FADD R0, R0, -1280 ;  /* 0xc4a0000000007421 */ /* 0x000fe20000000000 */
[----:B------:R-:W-:-:S03]  /*0140*/  FFMA R3, R4, -R3, 1 ;  /* 0x3f80000004037423 */ /* 0x000fc60000000803 */
[----:B------:R-:W1:Y:S03]  /*0150*/  FCHK P0, R0, 1280 ;  /* 0x44a0000000007902 */ /* 0x000e660000000000 */
[----:B------:R-:W2:Y:S01]  /*0160*/  LDC.64 R8, c[0x4][0x8] ;  /* 0x01000200ff087b82 */ /* 0x000ea20000000a00 */
[----:B------:R-:W-:-:S04]  /*0170*/  FFMA R3, R3, R4, 0.00078125001164153218269 ;  /* 0x3a4ccccd03037423 */ /* 0x000fc80000000004 */
[----:B------:R-:W-:-:S03]  /*0180*/  FFMA R4, R0, R3, RZ ;  /* 0x0000000300047223 */ /* 0x000fc600000000ff */
[----:B------:R-:W3:Y:S01]  /*0190*/  LDC R13, c[0x0][0x390] ;  /* 0x0000e400ff0d7b82 */ /* 0x000ee20000000800 */
[----:B------:R-:W-:-:S04]  /*01a0*/  FFMA R12, R4, -1280, R0 ;  /* 0xc4a00000040c7823 */ /* 0x000fc80000000000 */
[----:B------:R-:W-:-:S03]  /*01b0*/  FFMA R4, R3, R12, R4 ;  /* 0x0000000c03047223 */ /* 0x000fc60000000004 */
[----:B------:R-:W3:Y:S01]  /*01c0*/  LDC.64 R10, c[0x4][0x10] ;  /* 0x01000400ff0a7b82 */ /* 0x000ee20000000a00 */
[----:B0-----:R0:W-:Y:S04]  /*01d0*/  STG.E desc[UR4][R6.64], R14 ;  /* 0x0000000e06007986 */ /* 0x0011e8000c101904 */
[----:B--2---:R0:W-:Y:S04]  /*01e0*/  STG.E desc[UR4][R8.64], R15 ;  /* 0x0000000f08007986 */ /* 0x0041e8000c101904 */
[----:B---3--:R0:W-:Y:S01]  /*01f0*/  STG.E desc[UR4][R10.64], R13 ;  /* 0x0000000d0a007986 */ /* 0x0081e2000c101904 */
[----:B-1----:R-:W-:Y:S05]  /*0200*/  @!P0 BRA `(.L_x_1) ;  /* 0x0000000000108947 */ /* 0x002fea0003800000 */
[----:B------:R-:W-:Y:S01]  /*0210*/  IMAD.MOV.U32 R3, RZ, RZ, 0x44a00000 ;  /* 0x44a00000ff037424 */ /* 0x000fe200078e00ff */
[----:B0-----:R-:W-:-:S07]  /*0220*/  MOV R8, 0x240 ;  /* 0x0000024000087802 */ /* 0x001fce0000000f00 */
[----:B------:R-:W-:Y:S05]  /*0230*/  CALL.REL.NOINC `($__internal_0_$__cuda_sm3x_div_rn_noftz_f32_slowpath) ;  /* 0x0000000c00387944 */ /* 0x000fea0003c00000 */
[----:B------:R-:W-:-:S07]  /*0240*/  MOV R4, R3 ;  /* 0x0000000300047202 */ /* 0x000fce0000000f00 */
.L_x_1:
[----:B------:R-:W-:Y:S05]  /*0250*/  BSYNC.RECONVERGENT B0 ;  /* 0x0000000000007941 */ /* 0x000fea0003800200 */
.L_x_0:
[----:B0-----:R-:W0:Y:S01]  /*0260*/  LDC R7, c[0x0][0x390] ;  /* 0x0000e400ff077b82 */ /* 0x001e220000000800 */
[----:B------:R-:W-:Y:S02]  /*0270*/  UMOV UR6, 0x40600000 ;  /* 0x4060000000067882 */ /* 0x000fe40000000000 */
[----:B------:R-:W-:Y:S01]  /*0280*/  MOV R8, UR6 ;  /* 0x0000000600087c02 */ /* 0x000fe20008000f00 */
[----:B0-----:R-:W0:Y:S08]  /*0290*/  MUFU.RCP R0, R7 ;  /* 0x0000000700007308 */ /* 0x001e300000001000 */
[----:B------:R-:W1:Y:S01]  /*02a0*/  FCHK P0, R8, R7 ;  /* 0x0000000708007302 */ /* 0x000e620000000000 */
[----:B0-----:R-:W-:-:S04]  /*02b0*/  FFMA R3, R0, -R7, 1 ;  /* 0x3f80000000037423 */ /* 0x001fc80000000807 */
[----:B------:R-:W-:-:S04]  /*02c0*/  FFMA R0, R0, R3, R0 ;  /* 0x0000000300007223 */ /* 0x000fc80000000000 */
[----:B------:R-:W-:-:S04]  /*02d0*/  FFMA R3, R0, 3.5, RZ ;  /* 0x4060000000037823 */ /* 0x000fc800000000ff */
[----:B------:R-:W-:-:S04]  /*02e0*/  FFMA R6, R3, -R7, 3.5 ;  /* 0x4060000003067423 */ /* 0x000fc80000000807 */
[----:B------:R-:W-:Y:S01]  /*02f0*/  FFMA R3, R0, R6, R3 ;  /* 0x0000000600037223 */ /* 0x000fe20000000003 */
[----:B-1----:R-:W-:Y:S06]  /*0300*/  @!P0 BRA `(.L_x_2) ;  /* 0x0000000000148947 */ /* 0x002fec0003800000 */
[----:B------:R-:W0:Y:S01]  /*0310*/  LDCU UR6, c[0x0][0x390] ;  /* 0x00007200ff0677ac */ /* 0x000e220008000800 */
[----:B------:R-:W-:Y:S01]  /*0320*/  IMAD.MOV.U32 R0, RZ, RZ, 0x40600000 ;  /* 0x40600000ff007424 */ /* 0x000fe200078e00ff */
[----:B------:R-:W-:Y:S02]  /*0330*/  MOV R8, 0x360 ;  /* 0x0000036000087802 */ /* 0x000fe40000000f00 */
[----:B0-----:R-:W-:-:S07]  /*0340*/  MOV R3, UR6 ;  /* 0x0000000600037c02 */ /* 0x001fce0008000f00 */
[----:B------:R-:W-:Y:S05]  /*0350*/  CALL.REL.NOINC `($__internal_0_$__cuda_sm3x_div_rn_noftz_f32_slowpath) ;  /* 0x0000000800f07944 */ /* 0x000fea0003c00000 */
.L_x_2:
[----:B------:R-:W-:Y:S01]  /*0360*/  HFMA2 R7, -RZ, RZ, 0.8388671875, 0.00022518634796142578125 ;  /* 0x3ab60b61ff077431 */ /* 0x000fe200000001ff */
[----:B------:R-:W-:Y:S01]  /*0370*/  I2FP.F32.U32 R0, R2 ;  /* 0x0000000200007245 */ /* 0x000fe20000201000 */
[----:B------:R-:W0:Y:S01]  /*0380*/  LDCU UR6, c[0x0][0x388] ;  /* 0x00007100ff0677ac */ /* 0x000e220008000800 */
[----:B------:R-:W-:Y:S01]  /*0390*/  IMAD.MOV.U32 R6, RZ, RZ, 0x44340000 ;  /* 0x44340000ff067424 */ /* 0x000fe200078e00ff */
[----:B------:R-:W-:Y:S02]  /*03a0*/  BSSY.RECONVERGENT B0, `(.L_x_3) ;  /* 0x000000e000007945 */ /* 0x000fe40003800200 */
[----:B------:R-:W-:-:S04]  /*03b0*/  FADD R0, R0, -720 ;  /* 0xc434000000007421 */ /* 0x000fc80000000000 */
[----:B------:R-:W1:Y:S01]  /*03c0*/  FCHK P0, R0, 720 ;  /* 0x4434000000007902 */ /* 0x000e620000000000 */
[----:B------:R-:W-:-:S04]  /*03d0*/  FFMA R6, R7, -R6, 1 ;  /* 0x3f80000007067423 */ /* 0x000fc80000000806 */
[----:B------:R-:W-:-:S04]  /*03e0*/  FFMA R7, R6, R7, 0.0013888889225199818611 ;  /* 0x3ab60b6106077423 */ /* 0x000fc80000000007 */
[----:B------:R-:W-:Y:S01]  /*03f0*/  FFMA R6, R0, R7, RZ ;  /* 0x0000000700067223 */ /* 0x000fe200000000ff */
[----:B0-----:R-:W-:-:S03]  /*0400*/  FFMA R4, R3, R4, UR6 ;  /* 0x0000000603047e23 */ /* 0x001fc60008000004 */
[----:B------:R-:W-:-:S04]  /*0410*/  FFMA R8, R6, -720, R0 ;  /* 0xc434000006087823 */ /* 0x000fc80000000000 */
[----:B------:R-:W-:Y:S01]  /*0420*/  FFMA R6, R7, R8, R6 ;  /* 0x0000000807067223 */ /* 0x000fe20000000006 */
[----:B-1----:R-:W-:Y:S06]  /*0430*/  @!P0 BRA `(.L_x_4) ;  /* 0x0000000000108947 */ /* 0x002fec0003800000 */
[----:B------:R-:W-:Y:S02]  /*0440*/  MOV R3, 0x44340000 ;  /* 0x4434000000037802 */ /* 0x000fe40000000f00 */
[----:B------:R-:W-:-:S07]  /*0450*/  MOV R8, 0x470 ;  /* 0x0000047000087802 */ /* 0x000fce0000000f00 */
[----:B------:R-:W-:Y:S05]  /*0460*/  CALL.REL.NOINC `($__internal_0_$__cuda_sm3x_div_rn_noftz_f32_slowpath) ;  /* 0x0000000800ac7944 */ /* 0x000fea0003c00000 */
[----:B------:R-:W-:-:S07]  /*0470*/  MOV R6, R3 ;  /* 0x0000000300067202 */ /* 0x000fce0000000f00 */
.L_x_4:
[----:B------:R-:W-:Y:S05]  /*0480*/  BSYNC.RECONVERGENT B0 ;  /* 0x0000000000007941 */ /* 0x000fea0003800200 */
.L_x_3:
[----:B------:R-:W0:Y:S01]  /*0490*/  LDC R10, c[0x0][0x390] ;  /* 0x0000e400ff0a7b82 */ /* 0x000e220000000800 */
[----:B------:R-:W-:Y:S02]  /*04a0*/  UMOV UR6, 0x40000000 ;  /* 0x4000000000067882 */ /* 0x000fe40000000000 */
[----:B------:R-:W-:Y:S01]  /*04b0*/  IMAD.U32 R7, RZ, RZ, UR6 ;  /* 0x00000006ff077e24 */ /* 0x000fe2000f8e00ff */
[----:B0-----:R-:W0:Y:S08]  /*04c0*/  MUFU.RCP R3, R10 ;  /* 0x0000000a00037308 */ /* 0x001e300000001000 */
[----:B------:R-:W1:Y:S01]  /*04d0*/  FCHK P0, R7, R10 ;  /* 0x0000000a07007302 */ /* 0x000e620000000000 */
[----:B0-----:R-:W-:-:S04]  /*04e0*/  FFMA R0, R3, -R10, 1 ;  /* 0x3f80000003007423 */ /* 0x001fc8000000080a */
[----:B------:R-:W-:-:S04]  /*04f0*/  FFMA R0, R3, R0, R3 ;  /* 0x0000000003007223 */ /* 0x000fc80000000003 */
[----:B------:R-:W-:-:S04]  /*0500*/  FFMA R3, R0, 2, RZ ;  /* 0x4000000000037823 */ /* 0x000fc800000000ff */
[----:B------:R-:W-:-:S04]  /*0510*/  FFMA R8, R3, -R10, 2 ;  /* 0x4000000003087423 */ /* 0x000fc8000000080a */
[----:B------:R-:W-:Y:S01]  /*0520*/  FFMA R3, R0, R8, R3 ;  /* 0x0000000800037223 */ /* 0x000fe20000000003 */
[----:B-1----:R-:W-:Y:S06]  /*0530*/  @!P0 BRA `(.L_x_5) ;  /* 0x0000000000148947 */ /* 0x002fec0003800000 */
[----:B------:R-:W0:Y:S01]  /*0540*/  LDCU UR6, c[0x0][0x390] ;  /* 0x00007200ff0677ac */ /* 0x000e220008000800 */
[----:B------:R-:W-:Y:S01]  /*0550*/  HFMA2 R0, -RZ, RZ, 2, 0 ;  /* 0x40000000ff007431 */ /* 0x000fe200000001ff */
[----:B------:R-:W-:Y:S02]  /*0560*/  MOV R8, 0x590 ;  /* 0x0000059000087802 */ /* 0x000fe40000000f00 */
[----:B0-----:R-:W-:-:S07]  /*0570*/  MOV R3, UR6 ;  /* 0x0000000600037c02 */ /* 0x001fce0008000f00 */
[----:B------:R-:W-:Y:S05]  /*0580*/  CALL.REL.NOINC `($__internal_0_$__cuda_sm3x_div_rn_noftz_f32_slowpath) ;  /* 0x0000000800647944 */ /* 0x000fea0003c00000 */
.L_x_5:
[----:B------:R-:W0:Y:S01]  /*0590*/  LDCU UR6, c[0x0][0x38c] ;  /* 0x00007180ff0677ac */ /* 0x000e220008000800 */
[----:B------:R-:W-:Y:S01]  /*05a0*/  BSSY.RECONVERGENT B0, `(.L_x_6) ;  /* 0x0000012000007945 */ /* 0x000fe20003800200 */
[----:B------:R-:W-:Y:S02]  /*05b0*/  PRMT R0, RZ, 0x7610, R0 ;  /* 0x00007610ff007816 */ /* 0x000fe40000000000 */
[----:B------:R-:W-:Y:S01]  /*05c0*/  MOV R8, RZ ;  /* 0x000000ff00087202 */ /* 0x000fe20000000f00 */
[----:B0-----:R-:W-:Y:S01]  /*05d0*/  FFMA R11, R3, R6, UR6 ;  /* 0x00000006030b7e23 */ /* 0x001fe20008000006 */
[----:B------:R-:W-:Y:S01]  /*05e0*/  CS2R R6, SRZ ;  /* 0x0000000000067805 */ /* 0x000fe2000001ff00 */
[----:B------:R-:W-:-:S07]  /*05f0*/  IMAD.MOV.U32 R3, RZ, RZ, RZ ;  /* 0x000000ffff037224 */ /* 0x000fce00078e00ff */
.L_x_7:
[----:B------:R-:W-:Y:S01]  /*0600*/  FADD R7, R6, -R7 ;  /* 0x8000000706077221 */ /* 0x000fe20000000000 */
[----:B------:R-:W-:Y:S01]  /*0610*/  FADD R6, R8, R8 ;  /* 0x0000000808067221 */ /* 0x000fe20000000000 */
[----:B------:R-:W-:Y:S02]  /*0620*/  IADD3 R0, PT, PT, R0, 0x1, RZ ;  /* 0x0000000100007810 */ /* 0x000fe40007ffe0ff */
[----:B------:R-:W-:Y:S01]  /*0630*/  FADD R8, R4, R7 ;  /* 0x0000000704087221 */ /* 0x000fe20000000000 */
[----:B------:R-:W-:Y:S01]  /*0640*/  FFMA R3, R6, R3, R11 ;  /* 0x0000000306037223 */ /* 0x000fe2000000000b */
[----:B------:R-:W-:Y:S02]  /*0650*/  PRMT R9, R0, 0x9910, RZ ;  /* 0x0000991000097816 */ /* 0x000fe400000000ff */
[----:B------:R-:W-:Y:S01]  /*0660*/  FMUL R6, R8, R8 ;  /* 0x0000000808067220 */ /* 0x000fe20000400000 */
[----:B------:R-:W-:Y:S01]  /*0670*/  FMUL R7, R3, R3 ;  /* 0x0000000303077220 */ /* 0x000fe20000400000 */
[----:B------:R-:W-:-:S03]  /*0680*/  ISETP.NE.AND P0, PT, R9, -0x1, PT ;  /* 0xffffffff0900780c */ /* 0x000fc60003f05270 */
[----:B------:R-:W-:-:S05]  /*0690*/  FADD R10, R6, R7 ;  /* 0x00000007060a7221 */ /* 0x000fca0000000000 */
[----:B------:R-:W-:-:S13]  /*06a0*/  FSETP.LT.AND P1, PT, R10, 4, PT ;  /* 0x408000000a00780b */ /* 0x000fda0003f21000 */
[----:B------:R-:W-:Y:S05]  /*06b0*/  @P0 BRA P1, `(.L_x_7) ;  /* 0xfffffffc00d00947 */ /* 0x000fea000083ffff */
[----:B------:R-:W-:Y:S05]  /*06c0*/  BSYNC.RECONVERGENT B0 ;  /* 0x0000000000007941 */ /* 0x000fea0003800200 */
.L_x_6:
[----:B------:R-:W0:Y:S01]  /*06d0*/  I2F.U16 R0, R0 ;  /* 0x0000000000007306 */ /* 0x000e220000101000 */
[----:B------:R-:W-:Y:S01]  /*06e0*/  HFMA2 R7, -RZ, RZ, 1.5048828125, 33.21875 ;  /* 0x3e055027ff077431 */ /* 0x000fe200000001ff */
[----:B------:R-:W-:Y:S01]  /*06f0*/  BSSY.RECONVERGENT B0, `(.L_x_8) ;  /* 0x0000026000007945 */ /* 0x000fe20003800200 */
[----:B0-----:R-:W-:-:S05]  /*0700*/  FADD R3, R0, 1 ;  /* 0x3f80000000037421 */ /* 0x001fca0000000000 */
[----:B------:R-:W-:-:S04]  /*0710*/  FSETP.GEU.AND P0, PT, R3, 1.175494350822287508e-38, PT ;  /* 0x008000000300780b */ /* 0x000fc80003f0e000 */
[----:B------:R-:W-:-:S09]  /*0720*/  FSEL R0, RZ, -23, P0 ;  /* 0xc1b80000ff007808 */ /* 0x000fd20000000000 */
[----:B------:R-:W-:-:S04]  /*0730*/  @!P0 FMUL R3, R3, 8388608 ;  /* 0x4b00000003038820 */ /* 0x000fc80000400000 */
[C---:B------:R-:W-:Y:S01]  /*0740*/  VIADD R4, R3.reuse, 0xc0d55555 ;  /* 0xc0d5555503047836 */ /* 0x040fe20000000000 */
[C---:B------:R-:W-:Y:S02]  /*0750*/  ISETP.GT.U32.AND P0, PT, R3.reuse, 0x7f7fffff, PT ;  /* 0x7f7fffff0300780c */ /* 0x040fe40003f04070 */
[----:B------:R-:W-:Y:S02]  /*0760*/  FSETP.NEU.AND P2, PT, R3, RZ, PT ;  /* 0x000000ff0300720b */ /* 0x000fe40003f4d000 */
[----:B------:R-:W-:-:S04]  /*0770*/  LOP3.LUT R4, R4, 0xff800000, RZ, 0xc0, !PT ;  /* 0xff80000004047812 */ /* 0x000fc800078ec0ff */
[----:B------:R-:W-:-:S05]  /*0780*/  IADD3 R6, PT, PT, R3, -R4, RZ ;  /* 0x8000000403067210 */ /* 0x000fca0007ffe0ff */
[----:B------:R-:W-:-:S04]  /*0790*/  FADD R6, R6, -1 ;  /* 0xbf80000006067421 */ /* 0x000fc80000000000 */
[----:B------:R-:W-:-:S04]  /*07a0*/  FFMA R7, R6, -R7, 0.14084610342979431152 ;  /* 0x3e1039f606077423 */ /* 0x000fc80000000807 */
[----:B------:R-:W-:-:S04]  /*07b0*/  FFMA R7, R6, R7, -0.12148627638816833496 ;  /* 0xbdf8cdcc06077423 */ /* 0x000fc80000000007 */
[----:B------:R-:W-:-:S04]  /*07c0*/  FFMA R7, R6, R7, 0.13980610668659210205 ;  /* 0x3e0f295506077423 */ /* 0x000fc80000000007 */
[----:B------:R-:W-:-:S04]  /*07d0*/  FFMA R7, R6, R7, -0.16684235632419586182 ;  /* 0xbe2ad8b906077423 */ /* 0x000fc80000000007 */
[----:B------:R-:W-:-:S04]  /*07e0*/  FFMA R7, R6, R7, 0.20012299716472625732 ;  /* 0x3e4ced0b06077423 */ /* 0x000fc80000000007 */
[----:B------:R-:W-:-:S04]  /*07f0*/  FFMA R7, R6, R7, -0.24999669194221496582 ;  /* 0xbe7fff2206077423 */ /* 0x000fc80000000007 */
[----:B------:R-:W-:-:S04]  /*0800*/  FFMA R7, R6, R7, 0.33333182334899902344 ;  /* 0x3eaaaa7806077423 */ /* 0x000fc80000000007 */
[C---:B------:R-:W-:Y:S01]  /*0810*/  FFMA R9, R6.reuse, R7, -0.5 ;  /* 0xbf00000006097423 */ /* 0x040fe20000000007 */
[----:B------:R-:W-:Y:S02]  /*0820*/  I2FP.F32.S32 R7, R4 ;  /* 0x0000000400077245 */ /* 0x000fe40000201400 */
[----:B------:R-:W-:Y:S01]  /*0830*/  MOV R4, 0x41317208 ;  /* 0x4131720800047802 */ /* 0x000fe20000000f00 */
[C---:B------:R-:W-:Y:S02]  /*0840*/  FMUL R9, R6.reuse, R9 ;  /* 0x0000000906097220 */ /* 0x040fe40000400000 */
[----:B------:R-:W-:Y:S01]  /*0850*/  FFMA R0, R7, 1.1920928955078125e-07, R0 ;  /* 0x3400000007007823 */ /* 0x000fe20000000000 */
[----:B------:R-:W-:Y:S02]  /*0860*/  IMAD.MOV.U32 R7, RZ, RZ, 0x3db8aa4c ;  /* 0x3db8aa4cff077424 */ /* 0x000fe400078e00ff */
[----:B------:R-:W-:Y:S01]  /*0870*/  FFMA R9, R6, R9, R6 ;  /* 0x0000000906097223 */ /* 0x000fe20000000006 */
[----:B------:R-:W-:Y:S01]  /*0880*/  MOV R6, 0x7f800000 ;  /* 0x7f80000000067802 */ /* 0x000fe20000000f00 */
[----:B------:R-:W-:-:S02]  /*0890*/  FFMA R4, R7, -R4, 1 ;  /* 0x3f80000007047423 */ /* 0x000fc40000000804 */
[----:B------:R-:W-:Y:S02]  /*08a0*/  FFMA R0, R0, 0.69314718246459960938, R9 ;  /* 0x3f31721800007823 */ /* 0x000fe40000000009 */
[----:B------:R-:W-:Y:S01]  /*08b0*/  @P0 FFMA R0, R3, R6, +INF ;  /* 0x7f80000003000423 */ /* 0x000fe20000000006 */
[----:B------:R-:W-:-:S03]  /*08c0*/  FFMA R7, R4, R7, 0.090168565511703491211 ;  /* 0x3db8aa4c04077423 */ /* 0x000fc60000000007 */
[----:B------:R-:W0:Y:S01]  /*08d0*/  FCHK P0, R0, 11.09033966064453125 ;  /* 0x4131720800007902 */ /* 0x000e220000000000 */
[----:B------:R-:W-:-:S04]  /*08e0*/  FFMA R4, R0, R7, RZ ;  /* 0x0000000700047223 */ /* 0x000fc800000000ff */
[----:B------:R-:W-:-:S04]  /*08f0*/  FFMA R3, R4, -11.09033966064453125, R0 ;  /* 0xc131720804037823 */ /* 0x000fc80000000000 */
[----:B------:R-:W-:Y:S01]  /*0900*/  FFMA R3, R7, R3, R4 ;  /* 0x0000000307037223 */ /* 0x000fe20000000004 */
[----:B0-----:R-:W-:Y:S06]  /*0910*/  @!P0 BRA `(.L_x_9) ;  /* 0x00000000000c8947 */ /* 0x001fec0003800000 */
[----:B------:R-:W-:Y:S01]  /*0920*/  IMAD.MOV.U32 R3, RZ, RZ, 0x41317208 ;  /* 0x41317208ff037424 */ /* 0x000fe200078e00ff */
[----:B------:R-:W-:-:S07]  /*0930*/  MOV R8, 0x950 ;  /* 0x0000095000087802 */ /* 0x000fce0000000f00 */
[----:B------:R-:W-:Y:S05]  /*0940*/  CALL.REL.NOINC `($__internal_0_$__cuda_sm3x_div_rn_noftz_f32_slowpath) ;  /* 0x0000000400747944 */ /* 0x000fea0003c00000 */
.L_x_9:
[----:B------:R-:W-:Y:S05]  /*0950*/  BSYNC.RECONVERGENT B0 ;  /* 0x0000000000007941 */ /* 0x000fea0003800200 */
.L_x_8:
[----:B------:R-:W-:Y:S01]  /*0960*/  FSEL R7, R3, -INF , P2 ;  /* 0xff80000003077808 */ /* 0x000fe20001000000 */
[----:B------:R-:W-:Y:S03]  /*0970*/  BSSY.RECONVERGENT B0, `(.L_x_10) ;  /* 0x000004c000007945 */ /* 0x000fe60003800200 */
[----:B------:R-:W-:-:S13]  /*0980*/  FSETP.GTU.AND P1, PT, R7, 0.34999999403953552246, PT ;  /* 0x3eb333330700780b */ /* 0x000fda0003f2c000 */
[C---:B------:R-:W-:Y:S01]  /*0990*/  @!P1 FADD R0, R7.reuse, -0.10000000149011611938 ;  /* 0xbdcccccd07009421 */ /* 0x040fe20000000000 */
[----:B------:R-:W-:-:S03]  /*09a0*/  @!P1 FSETP.GT.AND P0, PT, R7, 0.10000000149011611938, PT ;  /* 0x3dcccccd0700980b */ /* 0x000fc60003f04000 */
[----:B------:R-:W-:-:S05]  /*09b0*/  @!P1 FMUL R0, R0, 4 ;  /* 0x4080000000009820 */ /* 0x000fca0000400000 */
[----:B------:R-:W-:-:S05]  /*09c0*/  @!P1 FSEL R0, R0, RZ, P0 ;  /* 0x000000ff00009208 */ /* 0x000fca0000000000 */
[C---:B------:R-:W-:Y:S01]  /*09d0*/  @!P1 FMUL R4, R0.reuse, 255 ;  /* 0x437f000000049820 */ /* 0x040fe20000400000 */
[C---:B------:R-:W-:Y:S01]  /*09e0*/  @!P1 FMUL R3, R0.reuse, 20 ;  /* 0x41a0000000039820 */ /* 0x040fe20000400000 */
[----:B------:R-:W-:Y:S01]  /*09f0*/  @!P1 FMUL R0, R0, 147 ;  /* 0x4313000000009820 */ /* 0x000fe20000400000 */
[----:B------:R-:W-:Y:S06]  /*0a00*/  @!P1 BRA `(.L_x_11) ;  /* 0x0000000400089947 */ /* 0x000fec0003800000 */
[----:B------:R-:W-:Y:S01]  /*0a10*/  FSETP.GTU.AND P0, PT, R7, 0.5, PT ;  /* 0x3f0000000700780b */ /* 0x000fe20003f0c000 */
[----:B------:R-:W-:-:S12]  /*0a20*/  HFMA2 R4, -RZ, RZ, 3.748046875, 0 ;  /* 0x437f0000ff047431 */ /* 0x000fd800000001ff */
[----:B------:R-:W-:Y:S05]  /*0a30*/  @P0 BRA `(.L_x_12) ;  /* 0x0000000000540947 */ /* 0x000fea0003800000 */
[----:B------:R-:W-:Y:S01]  /*0a40*/  MOV R6, 0x40d55555 ;  /* 0x40d5555500067802 */ /* 0x000fe20000000f00 */
[----:B------:R-:W-:Y:S01]  /*0a50*/  FADD R0, R7, -0.34999999403953552246 ;  /* 0xbeb3333307007421 */ /* 0x000fe20000000000 */
[----:B------:R-:W-:Y:S01]  /*0a60*/  MOV R3, 0x3e19999a ;  /* 0x3e19999a00037802 */ /* 0x000fe20000000f00 */
[----:B------:R-:W-:Y:S02]  /*0a70*/  BSSY.RECONVERGENT B1, `(.L_x_13) ;  /* 0x000000c000017945 */ /* 0x000fe40003800200 */
[----:B------:R-:W0:Y:S02]  /*0a80*/  FCHK P0, R0, 0.15000000596046447754 ;  /* 0x3e19999a00007902 */ /* 0x000e240000000000 */
[----:B------:R-:W-:-:S04]  /*0a90*/  FFMA R3, R6, -R3, 1 ;  /* 0x3f80000006037423 */ /* 0x000fc80000000803 */
[----:B------:R-:W-:-:S04]  /*0aa0*/  FFMA R3, R3, R6, 6.6666665077209472656 ;  /* 0x40d5555503037423 */ /* 0x000fc80000000006 */
[----:B------:R-:W-:-:S04]  /*0ab0*/  FFMA R6, R0, R3, RZ ;  /* 0x0000000300067223 */ /* 0x000fc800000000ff */
[----:B------:R-:W-:-:S04]  /*0ac0*/  FFMA R7, R6, -0.15000000596046447754, R0 ;  /* 0xbe19999a06077823 */ /* 0x000fc80000000000 */
[----:B------:R-:W-:Y:S01]  /*0ad0*/  FFMA R6, R3, R7, R6 ;  /* 0x0000000703067223 */ /* 0x000fe20000000006 */
[----:B0-----:R-:W-:Y:S06]  /*0ae0*/  @!P0 BRA `(.L_x_14) ;  /* 0x0000000000108947 */ /* 0x001fec0003800000 */
[----:B------:R-:W-:Y:S01]  /*0af0*/  IMAD.MOV.U32 R3, RZ, RZ, 0x3e19999a ;  /* 0x3e19999aff037424 */ /* 0x000fe200078e00ff */
[----:B------:R-:W-:-:S07]  /*0b00*/  MOV R8, 0xb20 ;  /* 0x00000b2000087802 */ /* 0x000fce0000000f00 */
[----:B------:R-:W-:Y:S05]  /*0b10*/  CALL.REL.NOINC `($__internal_0_$__cuda_sm3x_div_rn_noftz_f32_slowpath) ;  /* 0x0000000400007944 */ /* 0x000fea0003c00000 */
[----:B------:R-:W-:-:S07]  /*0b20*/  MOV R6, R3 ;  /* 0x0000000300067202 */ /* 0x000fce0000000f00 */
.L_x_14:
[----:B------:R-:W-:Y:S05]  /*0b30*/  BSYNC.RECONVERGENT B1 ;  /* 0x0000000000017941 */ /* 0x000fea0003800200 */
.L_x_13:
[----:B------:R-:W-:Y:S01]  /*0b40*/  HFMA2 R3, -RZ, RZ, 3.708984375, 0 ;  /* 0x436b0000ff037431 */ /* 0x000fe200000001ff */
[----:B------:R-:W-:-:S05]  /*0b50*/  MOV R7, 0x42d80000 ;  /* 0x42d8000000077802 */ /* 0x000fca0000000f00 */
[C---:B------:R-:W-:Y:S01]  /*0b60*/  FFMA R0, R6.reuse, R7, 147 ;  /* 0x4313000006007423 */ /* 0x040fe20000000007 */
[----:B------:R-:W-:Y:S01]  /*0b70*/  FFMA R3, R6, R3, 20 ;  /* 0x41a0000006037423 */ /* 0x000fe20000000003 */
[----:B------:R-:W-:Y:S06]  /*0b80*/  BRA `(.L_x_11) ;  /* 0x0000000000a87947 */ /* 0x000fec0003800000 */
.L_x_12:
[----:B------:R-:W-:-:S13]  /*0b90*/  FSETP.GTU.AND P0, PT, R7, 0.64999997615814208984, PT ;  /* 0x3f2666660700780b */ /* 0x000fda0003f0c000 */
[----:B------:R-:W-:Y:S05]  /*0ba0*/  @P0 BRA `(.L_x_15) ;  /* 0x0000000000500947 */ /* 0x000fea0003800000 */
[----:B------:R-:W-:Y:S02]  /*0bb0*/  HFMA2 R3, -RZ, RZ, 1.5244140625, -0.0027313232421875 ;  /* 0x3e199998ff037431 */ /* 0x000fe400000001ff */
[----:B------:R-:W-:Y:S01]  /*0bc0*/  FADD R0, R7, -0.5 ;  /* 0xbf00000007007421 */ /* 0x000fe20000000000 */
[----:B------:R-:W-:Y:S01]  /*0bd0*/  IMAD.MOV.U32 R6, RZ, RZ, 0x40d55558 ;  /* 0x40d55558ff067424 */ /* 0x000fe200078e00ff */
[----:B------:R-:W-:Y:S02]  /*0be0*/  BSSY.RECONVERGENT B1, `(.L_x_16) ;  /* 0x000000c000017945 */ /* 0x000fe40003800200 */
[----:B------:R-:W0:Y:S01]  /*0bf0*/  FCHK P0, R0, 0.14999997615814208984 ;  /* 0x3e19999800007902 */ /* 0x000e220000000000 */
[----:B------:R-:W-:-:S04]  /*0c00*/  FFMA R3, R6, -R3, 1 ;  /* 0x3f80000006037423 */ /* 0x000fc80000000803 */
[----:B------:R-:W-:-:S04]  /*0c10*/  FFMA R3, R3, R6, 6.666667938232421875 ;  /* 0x40d5555803037423 */ /* 0x000fc80000000006 */
[----:B------:R-:W-:-:S04]  /*0c20*/  FFMA R6, R0, R3, RZ ;  /* 0x0000000300067223 */ /* 0x000fc800000000ff */
[----:B------:R-:W-:-:S04]  /*0c30*/  FFMA R7, R6, -0.14999997615814208984, R0 ;  /* 0xbe19999806077823 */ /* 0x000fc80000000000 */
[----:B------:R-:W-:Y:S01]  /*0c40*/  FFMA R6, R3, R7, R6 ;  /* 0x0000000703067223 */ /* 0x000fe20000000006 */
[----:B0-----:R-:W-:Y:S06]  /*0c50*/  @!P0 BRA `(.L_x_17) ;  /* 0x0000000000108947 */ /* 0x001fec0003800000 */
[----:B------:R-:W-:Y:S02]  /*0c60*/  MOV R3, 0x3e199998 ;  /* 0x3e19999800037802 */ /* 0x000fe40000000f00 */
[----:B------:R-:W-:-:S07]  /*0c70*/  MOV R8, 0xc90 ;  /* 0x00000c9000087802 */ /* 0x000fce0000000f00 */
[----:B------:R-:W-:Y:S05]  /*0c80*/  CALL.REL.NOINC `($__internal_0_$__cuda_sm3x_div_rn_noftz_f32_slowpath) ;  /* 0x0000000000a47944 */ /* 0x000fea0003c00000 */
[----:B------:R-:W-:-:S07]  /*0c90*/  MOV R6, R3 ;  /* 0x0000000300067202 */ /* 0x000fce0000000f00 */
.L_x_17:
[----:B------:R-:W-:Y:S05]  /*0ca0*/  BSYNC.RECONVERGENT B1 ;  /* 0x0000000000017941 */ /* 0x000fea0003800200 */
.L_x_16:
[----:B------:R-:W-:-:S04]  /*0cb0*/  IMAD.MOV.U32 R7, RZ, RZ, 0x437f0000 ;  /* 0x437f0000ff077424 */ /* 0x000fc800078e00ff */
[C---:B------:R-:W-:Y:S01]  /*0cc0*/  FFMA R3, R6.reuse, -90, R7 ;  /* 0xc2b4000006037823 */ /* 0x040fe20000000007 */
[----:B------:R-:W-:Y:S01]  /*0cd0*/  FFMA R0, R6, -R7, 255 ;  /* 0x437f000006007423 */ /* 0x000fe20000000807 */
[----:B------:R-:W-:Y:S06]  /*0ce0*/  BRA `(.L_x_11) ;  /* 0x0000000000507947 */ /* 0x000fec0003800000 */
.L_x_15:
[----:B------:R-:W-:Y:S01]  /*0cf0*/  HFMA2 R4, -RZ, RZ, 2.10546875, -237.625 ;  /* 0x4036db6dff047431 */ /* 0x000fe200000001ff */
[----:B------:R-:W-:Y:S01]  /*0d00*/  MOV R3, 0x3eb33334 ;  /* 0x3eb3333400037802 */ /* 0x000fe20000000f00 */
[----:B------:R-:W-:Y:S01]  /*0d10*/  FADD R0, R7, -0.64999997615814208984 ;  /* 0xbf26666607007421 */ /* 0x000fe20000000000 */
[----:B------:R-:W-:Y:S03]  /*0d20*/  BSSY.RECONVERGENT B1, `(.L_x_18) ;  /* 0x000000b000017945 */ /* 0x000fe60003800200 */
[----:B------:R-:W0:Y:S01]  /*0d30*/  FCHK P0, R0, 0.35000002384185791016 ;  /* 0x3eb3333400007902 */ /* 0x000e220000000000 */
[----:B------:R-:W-:-:S04]  /*0d40*/  FFMA R3, R4, -R3, 1 ;  /* 0x3f80000004037423 */ /* 0x000fc80000000803 */
[----:B------:R-:W-:-:S04]  /*0d50*/  FFMA R3, R3, R4, 2.8571426868438720703 ;  /* 0x4036db6d03037423 */ /* 0x000fc80000000004 */
[----:B------:R-:W-:-:S04]  /*0d60*/  FFMA R4, R0, R3, RZ ;  /* 0x0000000300047223 */ /* 0x000fc800000000ff */
[----:B------:R-:W-:-:S04]  /*0d70*/  FFMA R6, R4, -0.35000002384185791016, R0 ;  /* 0xbeb3333404067823 */ /* 0x000fc80000000000 */
[----:B------:R-:W-:Y:S01]  /*0d80*/  FFMA R3, R3, R6, R4 ;  /* 0x0000000603037223 */ /* 0x000fe20000000004 */
[----:B0-----:R-:W-:Y:S06]  /*0d90*/  @!P0 BRA `(.L_x_19) ;  /* 0x00000000000c8947 */ /* 0x001fec0003800000 */
[----:B------:R-:W-:Y:S02]  /*0da0*/  MOV R3, 0x3eb33334 ;  /* 0x3eb3333400037802 */ /* 0x000fe40000000f00 */
[----:B------:R-:W-:-:S07]  /*0db0*/  MOV R8, 0xdd0 ;  /* 0x00000dd000087802 */ /* 0x000fce0000000f00 */
[----:B------:R-:W-:Y:S05]  /*0dc0*/  CALL.REL.NOINC `($__internal_0_$__cuda_sm3x_div_rn_noftz_f32_slowpath) ;  /* 0x0000000000547944 */ /* 0x000fea0003c00000 */
.L_x_19:
[----:B------:R-:W-:Y:S05]  /*0dd0*/  BSYNC.RECONVERGENT B1 ;  /* 0x0000000000017941 */ /* 0x000fea0003800200 */
.L_x_18:
[----:B------:R-:W-:Y:S02]  /*0de0*/  HFMA2 R6, -RZ, RZ, 3.572265625, 0 ;  /* 0x43250000ff067431 */ /* 0x000fe400000001ff */
[----:B------:R-:W-:Y:S01]  /*0df0*/  IMAD.MOV.U32 R4, RZ, RZ, 0x437f0000 ;  /* 0x437f0000ff047424 */ /* 0x000fe200078e00ff */
[----:B------:R-:W-:-:S03]  /*0e00*/  MOV R0, RZ ;  /* 0x000000ff00007202 */ /* 0x000fc60000000f00 */
[C---:B------:R-:W-:Y:S01]  /*0e10*/  FFMA R4, R3.reuse, -R4, 255 ;  /* 0x437f000003047423 */ /* 0x040fe20000000804 */
[----:B------:R-:W-:-:S07]  /*0e20*/  FFMA R3, R3, -R6, 165 ;  /* 0x4325000003037423 */ /* 0x000fce0000000806 */
.L_x_11:
[----:B------:R-:W-:Y:S05]  /*0e30*/  BSYNC.RECONVERGENT B0 ;  /* 0x0000000000007941 */ /* 0x000fea0003800200 */
.L_x_10:
[----:B------:R-:W0:Y:S01]  /*0e40*/  LDC.64 R6, c[0x0][0x380] ;  /* 0x0000e000ff067b82 */ /* 0x000e220000000a00 */
[----:B------:R-:W-:Y:S01]  /*0e50*/  FMUL R4, R4, 257 ;  /* 0x4380800004047820 */ /* 0x000fe20000400000 */
[----:B------:R-:W-:Y:S01]  /*0e60*/  FMUL R8, R3, 257 ;  /* 0x4380800003087820 */ /* 0x000fe20000400000 */
[----:B------:R-:W-:Y:S01]  /*0e70*/  FMUL R0, R0, 257 ;  /* 0x4380800000007820 */ /* 0x000fe20000400000 */
[----:B------:R-:W-:Y:S01]  /*0e80*/  IMAD R2, R2, 0xa00, R5 ;  /* 0x00000a0002027824 */ /* 0x000fe200078e0205 */
[----:B------:R-:W1:Y:S03]  /*0e90*/  F2I.U32.TRUNC.NTZ R9, R4 ;  /* 0x0000000400097305 */ /* 0x000e66000020f000 */
[----:B------:R-:W-:-:S05]  /*0ea0*/  IMAD R3, R2, 0x3, RZ ;  /* 0x0000000302037824 */ /* 0x000fca00078e02ff */
[----:B------:R-:W2:Y:S08]  /*0eb0*/  F2I.U32.TRUNC.NTZ R11, R8 ;  /* 0x00000008000b7305 */ /* 0x000eb0000020f000 */
[----:B------:R-:W3:Y:S01]  /*0ec0*/  F2I.U32.TRUNC.NTZ R5, R0 ;  /* 0x0000000000057305 */ /* 0x000ee2000020f000 */
[----:B0-----:R-:W-:-:S05]  /*0ed0*/  IMAD.WIDE R2, R3, 0x2, R6 ;  /* 0x0000000203027825 */ /* 0x001fca00078e0206 */
[----:B-1----:R-:W-:Y:S04]  /*0ee0*/  STG.E.U16 desc[UR4][R2.64], R9 ;  /* 0x0000000902007986 */ /* 0x002fe8000c101504 */
[----:B--2---:R-:W-:Y:S04]  /*0ef0*/  STG.E.U16 desc[UR4][R2.64+0x2], R11 ;  /* 0x0000020b02007986 */ /* 0x004fe8000c101504 */
[----:B---3--:R-:W-:Y:S01]  /*0f00*/  STG.E.U16 desc[UR4][R2.64+0x4], R5 ;  /* 0x0000040502007986 */ /* 0x008fe2000c101504 */
[----:B------:R-:W-:Y:S05]  /*0f10*/  EXIT ;  /* 0x000000000000794d */ /* 0x000fea0003800000 */
        .weak           $__internal_0_$__cuda_sm3x_div_rn_noftz_f32_slowpath
        .type           $__internal_0_$__cuda_sm3x_div_rn_noftz_f32_slowpath,@function
        .size           $__internal_0_$__cuda_sm3x_div_rn_noftz_f32_slowpath,(.L_x_32 - $__internal_0_$__cuda_sm3x_div_rn_noftz_f32_slowpath)
$__internal_0_$__cuda_sm3x_div_rn_noftz_f32_slowpath:
[----:B------:R-:W-:Y:S01]  /*0f20*/  SHF.R.U32.HI R9, RZ, 0x17, R3 ;  /* 0x00000017ff097819 */ /* 0x000fe20000011603 */
[----:B------:R-:W-:Y:S01]  /*0f30*/  BSSY.RECONVERGENT B2, `(.L_x_20) ;  /* 0x0000062000027945 */ /* 0x000fe20003800200 */
[----:B------:R-:W-:Y:S02]  /*0f40*/  SHF.R.U32.HI R7, RZ, 0x17, R0 ;  /* 0x00000017ff077819 */ /* 0x000fe40000011600 */
[----:B------:R-:W-:Y:S02]  /*0f50*/  LOP3.LUT R9, R9, 0xff, RZ, 0xc0, !PT ;  /* 0x000000ff09097812 */ /* 0x000fe400078ec0ff */
[----:B------:R-:W-:Y:S02]  /*0f60*/  LOP3.LUT R12, R7, 0xff, RZ, 0xc0, !PT ;  /* 0x000000ff070c7812 */ /* 0x000fe400078ec0ff */
[----:B------:R-:W-:-:S03]  /*0f70*/  IADD3 R11, PT, PT, R9, -0x1, RZ ;  /* 0xffffffff090b7810 */ /* 0x000fc60007ffe0ff */
[----:B------:R-:W-:Y:S01]  /*0f80*/  VIADD R10, R12, 0xffffffff ;  /* 0xffffffff0c0a7836 */ /* 0x000fe20000000000 */
[----:B------:R-:W-:-:S04]  /*0f90*/  ISETP.GT.U32.AND P0, PT, R11, 0xfd, PT ;  /* 0x000000fd0b00780c */ /* 0x000fc80003f04070 */
[----:B------:R-:W-:-:S13]  /*0fa0*/  ISETP.GT.U32.OR P0, PT, R10, 0xfd, P0 ;  /* 0x000000fd0a00780c */ /* 0x000fda0000704470 */
[----:B------:R-:W-:Y:S01]  /*0fb0*/  @!P0 MOV R7, RZ ;  /* 0x000000ff00078202 */ /* 0x000fe20000000f00 */
[----:B------:R-:W-:Y:S06]  /*0fc0*/  @!P0 BRA `(.L_x_21) ;  /* 0x00000000005c8947 */ /* 0x000fec0003800000 */
[----:B------:R-:W-:Y:S02]  /*0fd0*/  FSETP.GTU.FTZ.AND P0, PT, |R0|, +INF , PT ;  /* 0x7f8000000000780b */ /* 0x000fe40003f1c200 */
[----:B------:R-:W-:-:S04]  /*0fe0*/  FSETP.GTU.FTZ.AND P1, PT, |R3|, +INF , PT ;  /* 0x7f8000000300780b */ /* 0x000fc80003f3c200 */
[----:B------:R-:W-:-:S13]  /*0ff0*/  PLOP3.LUT P0, PT, P0, P1, PT, 0xf8, 0x8f ;  /* 0x00000000008f781c */ /* 0x000fda0000703f70 */
[----:B------:R-:W-:Y:S05]  /*1000*/  @P0 BRA `(.L_x_22) ;  /* 0x00000004004c0947 */ /* 0x000fea0003800000 */
[----:B------:R-:W-:-:S13]  /*1010*/  LOP3.LUT P0, RZ, R3, 0x7fffffff, R0, 0xc8, !PT ;  /* 0x7fffffff03ff7812 */ /* 0x000fda000780c800 */
[----:B------:R-:W-:Y:S05]  /*1020*/  @!P0 BRA `(.L_x_23) ;  /* 0x00000004003c8947 */ /* 0x000fea0003800000 */
[C---:B------:R-:W-:Y:S02]  /*1030*/  FSETP.NEU.FTZ.AND P3, PT, |R0|.reuse, +INF , PT ;  /* 0x7f8000000000780b */ /* 0x040fe40003f7d200 */
[----:B------:R-:W-:Y:S02]  /*1040*/  FSETP.NEU.FTZ.AND P1, PT, |R3|, +INF , PT ;  /* 0x7f8000000300780b */ /* 0x000fe40003f3d200 */
[----:B------:R-:W-:-:S11]  /*1050*/  FSETP.NEU.FTZ.AND P0, PT, |R0|, +INF , PT ;  /* 0x7f8000000000780b */ /* 0x000fd60003f1d200 */
[----:B------:R-:W-:Y:S05]  /*1060*/  @!P1 BRA !P3, `(.L_x_23) ;  /* 0x00000004002c9947 */ /* 0x000fea0005800000 */
[----:B------:R-:W-:-:S04]  /*1070*/  LOP3.LUT P3, RZ, R0, 0x7fffffff, RZ, 0xc0, !PT ;  /* 0x7fffffff00ff7812 */ /* 0x000fc8000786c0ff */
[----:B------:R-:W-:-:S13]  /*1080*/  PLOP3.LUT P1, PT, P1, P3, PT, 0x2f, 0xf2 ;  /* 0x0000000000f2781c */ /* 0x000fda0000f26577 */
[----:B------:R-:W-:Y:S05]  /*1090*/  @P1 BRA `(.L_x_24) ;  /* 0x0000000400181947 */ /* 0x000fea0003800000 */
[----:B------:R-:W-:-:S04]  /*10a0*/  LOP3.LUT P1, RZ, R3, 0x7fffffff, RZ, 0xc0, !PT ;  /* 0x7fffffff03ff7812 */ /* 0x000fc8000782c0ff */
[----:B------:R-:W-:-:S13]  /*10b0*/  PLOP3.LUT P0, PT, P0, P1, PT, 0x2f, 0xf2 ;  /* 0x0000000000f2781c */ /* 0x000fda0000702577 */
[----:B------:R-:W-:Y:S05]  /*10c0*/  @P0 BRA `(.L_x_25) ;  /* 0x0000000400000947 */ /* 0x000fea0003800000 */
[----:B------:R-:W-:Y:S02]  /*10d0*/  ISETP.GE.AND P0, PT, R10, RZ, PT ;  /* 0x000000ff0a00720c */ /* 0x000fe40003f06270 */
[----:B------:R-:W-:-:S11]  /*10e0*/  ISETP.GE.AND P1, PT, R11, RZ, PT ;  /* 0x000000ff0b00720c */ /* 0x000fd60003f26270 */
[----:B------:R-:W-:Y:S01]  /*10f0*/  @P0 MOV R7, RZ ;  /* 0x000000ff00070202 */ /* 0x000fe20000000f00 */
[----:B------:R-:W-:Y:S01]  /*1100*/  @!P0 FFMA R0, R0, 1.84467440737095516160e+19, RZ ;  /* 0x5f80000000008823 */ /* 0x000fe200000000ff */
[----:B------:R-:W-:Y:S01]  /*1110*/  @!P0 MOV R7, 0xffffffc0 ;  /* 0xffffffc000078802 */ /* 0x000fe20000000f00 */
[----:B------:R-:W-:-:S04]  /*1120*/  @!P1 FFMA R3, R3, 1.84467440737095516160e+19, RZ ;  /* 0x5f80000003039823 */ /* 0x000fc800000000ff */
[----:B------:R-:W-:-:S07]  /*1130*/  @!P1 VIADD R7, R7, 0x40 ;  /* 0x0000004007079836 */ /* 0x000fce0000000000 */
.L_x_21:
[----:B------:R-:W-:Y:S01]  /*1140*/  LEA R10, R9, 0xc0800000, 0x17 ;  /* 0xc0800000090a7811 */ /* 0x000fe200078eb8ff */
[----:B------:R-:W-:Y:S03]  /*1150*/  BSSY.RECONVERGENT B3, `(.L_x_26) ;  /* 0x0000036000037945 */ /* 0x000fe60003800200 */
[----:B------:R-:W-:Y:S02]  /*1160*/  IADD3 R10, PT, PT, -R10, R3, RZ ;  /* 0x000000030a0a7210 */ /* 0x000fe40007ffe1ff */
[----:B------:R-:W-:Y:S02]  /*1170*/  IADD3 R3, PT, PT, R12, -0x7f, RZ ;  /* 0xffffff810c037810 */ /* 0x000fe40007ffe0ff */
[----:B------:R0:W1:Y:S01]  /*1180*/  MUFU.RCP R11, R10 ;  /* 0x0000000a000b7308 */ /* 0x0000620000001000 */
[----:B------:R-:W-:Y:S02]  /*1190*/  FADD.FTZ R13, -R10, -RZ ;  /* 0x800000ff0a0d7221 */ /* 0x000fe40000010100 */
[C---:B------:R-:W-:Y:S01]  /*11a0*/  IMAD R0, R3.reuse, -0x800000, R0 ;  /* 0xff80000003007824 */ /* 0x040fe200078e0200 */
[----:B0-----:R-:W-:-:S04]  /*11b0*/  IADD3 R10, PT, PT, R3, 0x7f, -R9 ;  /* 0x0000007f030a7810 */ /* 0x001fc80007ffe809 */
[----:B------:R-:W-:Y:S01]  /*11c0*/  IADD3 R10, PT, PT, R10, R7, RZ ;  /* 0x000000070a0a7210 */ /* 0x000fe20007ffe0ff */
[----:B-1----:R-:W-:-:S04]  /*11d0*/  FFMA R12, R11, R13, 1 ;  /* 0x3f8000000b0c7423 */ /* 0x002fc8000000000d */
[----:B------:R-:W-:-:S04]  /*11e0*/  FFMA R14, R11, R12, R11 ;  /* 0x0000000c0b0e7223 */ /* 0x000fc8000000000b */
[----:B------:R-:W-:-:S04]  /*11f0*/  FFMA R11, R0, R14, RZ ;  /* 0x0000000e000b7223 */ /* 0x000fc800000000ff */
[----:B------:R-:W-:-:S04]  /*1200*/  FFMA R12, R13, R11, R0 ;  /* 0x0000000b0d0c7223 */ /* 0x000fc80000000000 */
[----:B------:R-:W-:-:S04]  /*1210*/  FFMA R11, R14, R12, R11 ;  /* 0x0000000c0e0b7223 */ /* 0x000fc8000000000b */
[----:B------:R-:W-:-:S04]  /*1220*/  FFMA R12, R13, R11, R0 ;  /* 0x0000000b0d0c7223 */ /* 0x000fc80000000000 */
[----:B------:R-:W-:-:S05]  /*1230*/  FFMA R0, R14, R12, R11 ;  /* 0x0000000c0e007223 */ /* 0x000fca000000000b */
[----:B------:R-:W-:-:S04]  /*1240*/  SHF.R.U32.HI R3, RZ, 0x17, R0 ;  /* 0x00000017ff037819 */ /* 0x000fc80000011600 */
[----:B------:R-:W-:-:S05]  /*1250*/  LOP3.LUT R3, R3, 0xff, RZ, 0xc0, !PT ;  /* 0x000000ff03037812 */ /* 0x000fca00078ec0ff */
[----:B------:R-:W-:-:S05]  /*1260*/  IMAD.IADD R9, R3, 0x1, R10 ;  /* 0x0000000103097824 */ /* 0x000fca00078e020a */
[----:B------:R-:W-:-:S04]  /*1270*/  IADD3 R3, PT, PT, R9, -0x1, RZ ;  /* 0xffffffff09037810 */ /* 0x000fc80007ffe0ff */
[----:B------:R-:W-:-:S13]  /*1280*/  ISETP.GE.U32.AND P0, PT, R3, 0xfe, PT ;  /* 0x000000fe0300780c */ /* 0x000fda0003f06070 */
[----:B------:R-:W-:Y:S05]  /*1290*/  @!P0 BRA `(.L_x_27) ;  /* 0x0000000000808947 */ /* 0x000fea0003800000 */
[----:B------:R-:W-:-:S13]  /*12a0*/  ISETP.GT.AND P0, PT, R9, 0xfe, PT ;  /* 0x000000fe0900780c */ /* 0x000fda0003f04270 */
[----:B------:R-:W-:Y:S05]  /*12b0*/  @P0 BRA `(.L_x_28) ;  /* 0x00000000006c0947 */ /* 0x000fea0003800000 */
[----:B------:R-:W-:-:S13]  /*12c0*/  ISETP.GE.AND P0, PT, R9, 0x1, PT ;  /* 0x000000010900780c */ /* 0x000fda0003f06270 */
[----:B------:R-:W-:Y:S05]  /*12d0*/  @P0 BRA `(.L_x_29) ;  /* 0x0000000000740947 */ /* 0x000fea0003800000 */
[----:B------:R-:W-:Y:S02]  /*12e0*/  ISETP.GE.AND P0, PT, R9, -0x18, PT ;  /* 0xffffffe80900780c */ /* 0x000fe40003f06270 */
[----:B------:R-:W-:-:S11]  /*12f0*/  LOP3.LUT R0, R0, 0x80000000, RZ, 0xc0, !PT ;  /* 0x8000000000007812 */ /* 0x000fd600078ec0ff */
[----:B------:R-:W-:Y:S05]  /*1300*/  @!P0 BRA `(.L_x_29) ;  /* 0x0000000000688947 */ /* 0x000fea0003800000 */
[CCC-:B------:R-:W-:Y:S01]  /*1310*/  FFMA.RZ R3, R14.reuse, R12.reuse, R11.reuse ;  /* 0x0000000c0e037223 */ /* 0x1c0fe2000000c00b */
[CCC-:B------:R-:W-:Y:S01]  /*1320*/  FFMA.RM R10, R14.reuse, R12.reuse, R11.reuse ;  /* 0x0000000c0e0a7223 */ /* 0x1c0fe2000000400b */
[C---:B------:R-:W-:Y:S02]  /*1330*/  ISETP.NE.AND P3, PT, R9.reuse, RZ, PT ;  /* 0x000000ff0900720c */ /* 0x040fe40003f65270 */
[----:B------:R-:W-:Y:S02]  /*1340*/  ISETP.NE.AND P1, PT, R9, RZ, PT ;  /* 0x000000ff0900720c */ /* 0x000fe40003f25270 */
[----:B------:R-:W-:Y:S01]  /*1350*/  LOP3.LUT R7, R3, 0x7fffff, RZ, 0xc0, !PT ;  /* 0x007fffff03077812 */ /* 0x000fe200078ec0ff */
[----:B------:R-:W-:Y:S01]  /*1360*/  FFMA.RP R3, R14, R12, R11 ;  /* 0x0000000c0e037223 */ /* 0x000fe2000000800b */
[----:B------:R-:W-:Y:S02]  /*1370*/  IADD3 R12, PT, PT, R9, 0x20, RZ ;  /* 0x00000020090c7810 */ /* 0x000fe40007ffe0ff */
[----:B------:R-:W-:-:S02]  /*1380*/  LOP3.LUT R7, R7, 0x800000, RZ, 0xfc, !PT ;  /* 0x0080000007077812 */ /* 0x000fc400078efcff */
[----:B------:R-:W-:Y:S02]  /*1390*/  IADD3 R9, PT, PT, -R9, RZ, RZ ;  /* 0x000000ff09097210 */ /* 0x000fe40007ffe1ff */
[----:B------:R-:W-:Y:S02]  /*13a0*/  SHF.L.U32 R12, R7, R12, RZ ;  /* 0x0000000c070c7219 */ /* 0x000fe400000006ff */
[----:B------:R-:W-:Y:S02]  /*13b0*/  FSETP.NEU.FTZ.AND P0, PT, R3, R10, PT ;  /* 0x0000000a0300720b */ /* 0x000fe40003f1d000 */
[----:B------:R-:W-:Y:S02]  /*13c0*/  SEL R10, R9, RZ, P3 ;  /* 0x000000ff090a7207 */ /* 0x000fe40001800000 */
[----:B------:R-:W-:Y:S02]  /*13d0*/  ISETP.NE.AND P1, PT, R12, RZ, P1 ;  /* 0x000000ff0c00720c */ /* 0x000fe40000f25270 */
[----:B------:R-:W-:-:S02]  /*13e0*/  SHF.R.U32.HI R10, RZ, R10, R7 ;  /* 0x0000000aff0a7219 */ /* 0x000fc40000011607 */
[----:B------:R-:W-:Y:S02]  /*13f0*/  PLOP3.LUT P0, PT, P0, P1, PT, 0xf8, 0x8f ;  /* 0x00000000008f781c */ /* 0x000fe40000703f70 */
[----:B------:R-:W-:Y:S02]  /*1400*/  SHF.R.U32.HI R12, RZ, 0x1, R10 ;  /* 0x00000001ff0c7819 */ /* 0x000fe4000001160a */
[----:B------:R-:W-:-:S04]  /*1410*/  SEL R3, RZ, 0x1, !P0 ;  /* 0x00000001ff037807 */ /* 0x000fc80004000000 */
[----:B------:R-:W-:-:S04]  /*1420*/  LOP3.LUT R3, R3, 0x1, R12, 0xf8, !PT ;  /* 0x0000000103037812 */ /* 0x000fc800078ef80c */
[----:B------:R-:W-:-:S05]  /*1430*/  LOP3.LUT R3, R3, R10, RZ, 0xc0, !PT ;  /* 0x0000000a03037212 */ /* 0x000fca00078ec0ff */
[----:B------:R-:W-:-:S05]  /*1440*/  IMAD.IADD R3, R12, 0x1, R3 ;  /* 0x000000010c037824 */ /* 0x000fca00078e0203 */
[----:B------:R-:W-:Y:S01]  /*1450*/  LOP3.LUT R0, R3, R0, RZ, 0xfc, !PT ;  /* 0x0000000003007212 */ /* 0x000fe200078efcff */
[----:B------:R-:W-:Y:S06]  /*1460*/  BRA `(.L_x_29) ;  /* 0x0000000000107947 */ /* 0x000fec0003800000 */
.L_x_28:
[----:B------:R-:W-:-:S04]  /*1470*/  LOP3.LUT R0, R0, 0x80000000, RZ, 0xc0, !PT ;  /* 0x8000000000007812 */ /* 0x000fc800078ec0ff */
[----:B------:R-:W-:Y:S01]  /*1480*/  LOP3.LUT R0, R0, 0x7f800000, RZ, 0xfc, !PT ;  /* 0x7f80000000007812 */ /* 0x000fe200078efcff */
[----:B------:R-:W-:Y:S06]  /*1490*/  BRA `(.L_x_29) ;  /* 0x0000000000047947 */ /* 0x000fec0003800000 */
.L_x_27:
[----:B------:R-:W-:-:S07]  /*14a0*/  LEA R0, R10, R0, 0x17 ;  /* 0x000000000a007211 */ /* 0x000fce00078eb8ff */
.L_x_29:
[----:B------:R-:W-:Y:S05]  /*14b0*/  BSYNC.RECONVERGENT B3 ;  /* 0x0000000000037941 */ /* 0x000fea0003800200 */
.L_x_26:
[----:B------:R-:W-:Y:S05]  /*14c0*/  BRA `(.L_x_30) ;  /* 0x0000000000207947 */ /* 0x000fea0003800000 */
.L_x_25:
[----:B------:R-:W-:-:S04]  /*14d0*/  LOP3.LUT R0, R3, 0x80000000, R0, 0x48, !PT ;  /* 0x8000000003007812 */ /* 0x000fc800078e4800 */
[----:B------:R-:W-:Y:S01]  /*14e0*/  LOP3.LUT R0, R0, 0x7f800000, RZ, 0xfc, !PT ;  /* 0x7f80000000007812 */ /* 0x000fe200078efcff */
[----:B------:R-:W-:Y:S06]  /*14f0*/  BRA `(.L_x_30) ;  /* 0x0000000000147947 */ /* 0x000fec0003800000 */
.L_x_24:
[----:B------:R-:W-:Y:S01]  /*1500*/  LOP3.LUT R0, R3, 0x80000000, R0, 0x48, !PT ;  /* 0x8000000003007812 */ /* 0x000fe200078e4800 */
[----:B------:R-:W-:Y:S06]  /*1510*/  BRA `(.L_x_30) ;  /* 0x00000000000c7947 */ /* 0x000fec0003800000 */
.L_x_23:
[----:B------:R-:W0:Y:S01]  /*1520*/  MUFU.RSQ R0, -QNAN ;  /* 0xffc0000000007908 */ /* 0x000e220000001400 */
[----:B------:R-:W-:Y:S05]  /*1530*/  BRA `(.L_x_30) ;  /* 0x0000000000047947 */ /* 0x000fea0003800000 */
.L_x_22:
[----:B------:R-:W-:-:S07]  /*1540*/  FADD.FTZ R0, R0, R3 ;  /* 0x0000000300007221 */ /* 0x000fce0000010000 */
.L_x_30:
[----:B------:R-:W-:Y:S05]  /*1550*/  BSYNC.RECONVERGENT B2 ;  /* 0x0000000000027941 */ /* 0x000fea0003800200 */
.L_x_20:
[----:B------:R-:W-:Y:S01]  /*1560*/  HFMA2 R9, -RZ, RZ, 0, 0 ;  /* 0x00000000ff097431 */ /* 0x000fe200000001ff */
[----:B0-----:R-:W-:-:S03]  /*1570*/  MOV R3, R0 ;  /* 0x0000000000037202 */ /* 0x001fc60000000f00 */
[----:B------:R-:W-:Y:S05]  /*1580*/  RET.REL.NODEC R8 `(compute_mandelbrot) ;  /* 0xffffffe8089c7950 */ /* 0x000fea0003c3ffff */
.L_x_31:
[----:B------:R-:W-:-:S00]  /*1590*/  BRA `(.L_x_31) ;  /* 0xfffffffc00fc7947 */ /* 0x000fc0000383ffff */
[----:B------:R-:W-:-:S00]  /*15a0*/  NOP ;  /* 0x0000000000007918 */ /* 0x000fc00000000000 */
        /* <DEDUP_REMOVED lines=13> */
.L_x_32:


//--------------------- .nv.global.init           --------------------------
	.section	.nv.global.init,"aw",@progbits
	.align	4
.nv.global.init:
	.type		offset_x,@object
	.size		offset_x,(zoom - offset_x)
offset_x:
        /*0000*/ 	.byte	0x00, 0x00, 0x00, 0xbf
	.type		zoom,@object
	.size		zoom,(.L_2 - zoom)
zoom:
        /*0004*/ 	.byte	0x00, 0x00, 0x80, 0x3f
.L_2:


//--------------------- .nv.shared.reserved.0     --------------------------
	.section	.nv.shared.reserved.0,"aw",@nobits
	.weak		__nv_reservedSMEM_offset_0_alias
	.size		__nv_reservedSMEM_offset_0_alias, 0, 64
	.other		__nv_reservedSMEM_offset_0_alias,@"STO_CUDA_RESERVED_SHARED STV_DEFAULT"
__nv_reservedSMEM_offset_0_alias:
	.zero		0
	.zero		64


//--------------------- .nv.global                --------------------------
	.section	.nv.global,"aw",@nobits
	.align	4
.nv.global:
	.type		offset_y,@object
	.size		offset_y,(.L_1 - offset_y)
offset_y:
	.zero		4
.L_1:


//--------------------- .nv.constant0.compute_mandelbrot --------------------------
	.section	.nv.constant0.compute_mandelbrot,"a",@progbits
	.sectionflags	@""
	.align	4
.nv.constant0.compute_mandelbrot:
	.zero		916


//--------------------- SYMBOLS --------------------------

	.type		.nv.reservedSmem.offset0,@object
	.size		.nv.reservedSmem.offset0,0x4
